//
// Generated by NVIDIA NVVM Compiler
//
// Compiler Build ID: CL-36424714
// Cuda compilation tools, release 13.0, V13.0.88
// Based on NVVM 20.0.0
//

.version 9.0
.target sm_100
.address_size 64

	// .globl	_Z8generatemPh

.visible .entry _Z8generatemPh(
	.param .u64 _Z8generatemPh_param_0,
	.param .u64 .ptr .align 1 _Z8generatemPh_param_1
)
{
	.reg .pred 	%p<10>;
	.reg .b16 	%rs<3>;
	.reg .b32 	%r<16>;
	.reg .b64 	%rd<53>;

	ld.param.u64 	%rd24, [_Z8generatemPh_param_0];
	ld.param.u64 	%rd25, [_Z8generatemPh_param_1];
	cvta.to.global.u64 	%rd1, %rd25;
	mov.u32 	%r1, %ctaid.x;
	mov.u32 	%r2, %ntid.x;
	mov.u32 	%r3, %tid.x;
	mad.lo.s32 	%r4, %r1, %r2, %r3;
	cvt.u64.u32 	%rd2, %r4;
	mul.lo.s64 	%rd47, %rd24, %rd2;
	add.s64 	%rd26, %rd47, %rd24;
	setp.ge.u64 	%p1, %rd47, %rd26;
	@%p1 bra 	$L__BB0_12;
	add.s64 	%rd28, %rd24, -1;
	and.b64  	%rd4, %rd24, 7;
	setp.lt.u64 	%p2, %rd28, 7;
	mov.b64 	%rd48, 0;
	@%p2 bra 	$L__BB0_4;
	and.b64  	%rd44, %rd24, -8;
	cvt.u16.u64 	%rs1, %rd2;
	add.s64 	%rd6, %rd1, 7;
	mov.b64 	%rd48, 0;
$L__BB0_3:
	.pragma "nounroll";
	add.s64 	%rd30, %rd6, %rd47;
	st.global.u8 	[%rd30+-7], %rs1;
	cvt.u32.u64 	%r5, %rd48;
	add.s32 	%r6, %r5, 8;
	shr.u64 	%rd31, %rd2, %r6;
	st.global.u8 	[%rd30+-6], %rd31;
	add.s32 	%r7, %r5, 16;
	shr.u64 	%rd32, %rd2, %r7;
	st.global.u8 	[%rd30+-5], %rd32;
	add.s32 	%r8, %r5, 24;
	shr.u64 	%rd33, %rd2, %r8;
	st.global.u8 	[%rd30+-4], %rd33;
	mov.b16 	%rs2, 0;
	st.global.u8 	[%rd30+-3], %rs2;
	st.global.u8 	[%rd30+-2], %rs2;
	st.global.u8 	[%rd30+-1], %rs2;
	st.global.u8 	[%rd30], %rs2;
	add.s64 	%rd48, %rd48, 64;
	add.s64 	%rd47, %rd47, 8;
	add.s64 	%rd44, %rd44, -8;
	setp.ne.s64 	%p3, %rd44, 0;
	@%p3 bra 	$L__BB0_3;
$L__BB0_4:
	setp.eq.s64 	%p4, %rd4, 0;
	@%p4 bra 	$L__BB0_12;
	and.b64  	%rd15, %rd24, 3;
	setp.lt.u64 	%p5, %rd4, 4;
	@%p5 bra 	$L__BB0_7;
	add.s64 	%rd34, %rd1, %rd47;
	st.global.u8 	[%rd34], %rd2;
	cvt.u32.u64 	%r9, %rd48;
	add.s32 	%r10, %r9, 8;
	shr.u64 	%rd35, %rd2, %r10;
	st.global.u8 	[%rd34+1], %rd35;
	add.s32 	%r11, %r9, 16;
	shr.u64 	%rd36, %rd2, %r11;
	st.global.u8 	[%rd34+2], %rd36;
	add.s32 	%r12, %r9, 24;
	shr.u64 	%rd37, %rd2, %r12;
	st.global.u8 	[%rd34+3], %rd37;
	add.s64 	%rd48, %rd48, 32;
	add.s64 	%rd47, %rd47, 4;
$L__BB0_7:
	setp.eq.s64 	%p6, %rd15, 0;
	@%p6 bra 	$L__BB0_12;
	setp.eq.s64 	%p7, %rd15, 1;
	@%p7 bra 	$L__BB0_10;
	cvt.u32.u64 	%r13, %rd48;
	shr.u64 	%rd38, %rd2, %r13;
	add.s64 	%rd39, %rd1, %rd47;
	st.global.u8 	[%rd39], %rd38;
	add.s32 	%r14, %r13, 8;
	shr.u64 	%rd40, %rd2, %r14;
	st.global.u8 	[%rd39+1], %rd40;
	add.s64 	%rd48, %rd48, 16;
	add.s64 	%rd47, %rd47, 2;
$L__BB0_10:
	and.b64  	%rd41, %rd24, 1;
	setp.eq.b64 	%p8, %rd41, 1;
	not.pred 	%p9, %p8;
	@%p9 bra 	$L__BB0_12;
	cvt.u32.u64 	%r15, %rd48;
	shr.u64 	%rd42, %rd2, %r15;
	add.s64 	%rd43, %rd1, %rd47;
	st.global.u8 	[%rd43], %rd42;
$L__BB0_12:
	ret;

}


// ===== COMPILED SASS (sm_100) =====

	.target	sm_100

	.elftype	@"ET_EXEC"


//--------------------- .note.nv.tkinfo           --------------------------
	.section	.note.nv.tkinfo,"",@"SHT_NOTE"
	.sectionflags	@"SHF_NOTE_NV_TKINFO"
	.tkinfo
        /*0018*/ 	.word	0x00000002
        /*0030*/ 	.string	""
        /*0030*/ 	.string	"ptxas"
        /*0030*/ 	.string	"Cuda compilation tools, release 13.0, V13.0.88"
        /*0030*/ 	.string	"Build cuda_13.0.r13.0/compiler.36424714_0"
        /*0030*/ 	.string	"-arch sm_100 -m 64 "



//--------------------- .note.nv.cuinfo           --------------------------
	.section	.note.nv.cuinfo,"",@"SHT_NOTE"
	.sectionflags	@"SHF_NOTE_NV_CUINFO"
        /*0018*/ 	.short	0x0002
        /*001a*/ 	.short	0x0064
        /*001c*/ 	.short	0x0082
	.zero		2


//--------------------- .nv.info                  --------------------------
	.section	.nv.info,"",@"SHT_CUDA_INFO"
	.align	4


	//----- nvinfo : EIATTR_REGCOUNT
	.align		4
        /*0000*/ 	.byte	0x04, 0x2f
        /*0002*/ 	.short	(.L_1 - .L_0)
	.align		4
.L_0:
        /*0004*/ 	.word	index@(_Z8generatemPh)
        /*0008*/ 	.word	0x00000011


	//----- nvinfo : EIATTR_FRAME_SIZE
	.align		4
.L_1:
        /*000c*/ 	.byte	0x04, 0x11
        /*000e*/ 	.short	(.L_3 - .L_2)
	.align		4
.L_2:
        /*0010*/ 	.word	index@(_Z8generatemPh)
        /*0014*/ 	.word	0x00000000


	//----- nvinfo : EIATTR_MIN_STACK_SIZE
	.align		4
.L_3:
        /*0018*/ 	.byte	0x04, 0x12
        /*001a*/ 	.short	(.L_5 - .L_4)
	.align		4
.L_4:
        /*001c*/ 	.word	index@(_Z8generatemPh)
        /*0020*/ 	.word	0x00000000
.L_5:


//--------------------- .nv.compat                --------------------------
	.section	.nv.compat,"",@"SHT_CUDA_COMPAT_INFO"
	.align	4
        /*0000*/ 	.byte	0x02, 0x09, 0x00, 0x00, 0x02, 0x02, 0x01, 0x00, 0x02, 0x05, 0x05, 0x00, 0x03, 0x07, 0x01, 0x01
        /*0010*/ 	.byte	0x02, 0x03, 0x00, 0x00, 0x02, 0x06, 0x01, 0x00, 0x04, 0x0b, 0x08, 0x00, 0x09, 0x00, 0x00, 0x00
        /*0020*/ 	.byte	0x00, 0x00, 0x00, 0x00


//--------------------- .nv.info._Z8generatemPh   --------------------------
	.section	.nv.info._Z8generatemPh,"",@"SHT_CUDA_INFO"
	.sectionflags	@""
	.align	4


	//----- nvinfo : EIATTR_CUDA_API_VERSION
	.align		4
        /*0000*/ 	.byte	0x04, 0x37
        /*0002*/ 	.short	(.L_7 - .L_6)
.L_6:
        /*0004*/ 	.word	0x00000082


	//----- nvinfo : EIATTR_KPARAM_INFO
	.align		4
.L_7:
        /*0008*/ 	.byte	0x04, 0x17
        /*000a*/ 	.short	(.L_9 - .L_8)
.L_8:
        /*000c*/ 	.word	0x00000000
        /*0010*/ 	.short	0x0001
        /*0012*/ 	.short	0x0008
        /*0014*/ 	.byte	0x00, 0xf5, 0x21, 0x00


	//----- nvinfo : EIATTR_KPARAM_INFO
	.align		4
.L_9:
        /*0018*/ 	.byte	0x04, 0x17
        /*001a*/ 	.short	(.L_11 - .L_10)
.L_10:
        /*001c*/ 	.word	0x00000000
        /*0020*/ 	.short	0x0000
        /*0022*/ 	.short	0x0000
        /*0024*/ 	.byte	0x00, 0xf0, 0x21, 0x00


	//----- nvinfo : EIATTR_SPARSE_MMA_MASK
	.align		4
.L_11:
        /*0028*/ 	.byte	0x03, 0x50
        /*002a*/ 	.short	0x0000


	//----- nvinfo : EIATTR_MAXREG_COUNT
	.align		4
        /*002c*/ 	.byte	0x03, 0x1b
        /*002e*/ 	.short	0x00ff


	//----- nvinfo : EIATTR_MERCURY_ISA_VERSION
	.align		4
        /*0030*/ 	.byte	0x03, 0x5f
        /*0032*/ 	.short	0x0101


	//----- nvinfo : EIATTR_VRC_CTA_INIT_COUNT
	.align		4
        /*0034*/ 	.byte	0x02, 0x4a
	.zero		1
	.zero		1


	//----- nvinfo : EIATTR_EXIT_INSTR_OFFSETS
	.align		4
        /*0038*/ 	.byte	0x04, 0x1c
        /*003a*/ 	.short	(.L_13 - .L_12)


	//   ....[0]....
.L_12:
        /*003c*/ 	.word	0x000000c0


	//   ....[1]....
        /*0040*/ 	.word	0x00000340


	//   ....[2]....
        /*0044*/ 	.word	0x000004b0


	//   ....[3]....
        /*0048*/ 	.word	0x000005d0


	//   ....[4]....
        /*004c*/ 	.word	0x00000630


	//----- nvinfo : EIATTR_CBANK_PARAM_SIZE
	.align		4
.L_13:
        /*0050*/ 	.byte	0x03, 0x19
        /*0052*/ 	.short	0x0010


	//----- nvinfo : EIATTR_PARAM_CBANK
	.align		4
        /*0054*/ 	.byte	0x04, 0x0a
        /*0056*/ 	.short	(.L_15 - .L_14)
	.align		4
.L_14:
        /*0058*/ 	.word	index@(.nv.constant0._Z8generatemPh)
        /*005c*/ 	.short	0x0380
        /*005e*/ 	.short	0x0010


	//----- nvinfo : EIATTR_SW_WAR
	.align		4
.L_15:
        /*0060*/ 	.byte	0x04, 0x36
        /*0062*/ 	.short	(.L_17 - .L_16)
.L_16:
        /*0064*/ 	.word	0x00000008
.L_17:


//--------------------- .nv.callgraph             --------------------------
	.section	.nv.callgraph,"",@"SHT_CUDA_CALLGRAPH"
	.align	4
	.sectionentsize	8
	.align		4
        /*0000*/ 	.word	0x00000000
	.align		4
        /*0004*/ 	.word	0xffffffff
	.align		4
        /*0008*/ 	.word	0x00000000
	.align		4
        /*000c*/ 	.word	0xfffffffe
	.align		4
        /*0010*/ 	.word	0x00000000
	.align		4
        /*0014*/ 	.word	0xfffffffd
	.align		4
        /*0018*/ 	.word	0x00000000
	.align		4
        /*001c*/ 	.word	0xfffffffc


//--------------------- .text._Z8generatemPh      --------------------------
	.section	.text._Z8generatemPh,"ax",@progbits
	.align	128
        .global         _Z8generatemPh
        .type           _Z8generatemPh,@function
        .size           _Z8generatemPh,(.L_x_5 - _Z8generatemPh)
        .other          _Z8generatemPh,@"STO_CUDA_ENTRY STV_DEFAULT"
_Z8generatemPh:
.text._Z8generatemPh:
[----:B------:R-:W-:Y:S01]  /*0000*/  LDC R1, c[0x0][0x37c] ;  /* 0x0000df00ff017b82 */ /* 0x000fe20000000800 */
[----:B------:R-:W0:Y:S07]  /*0010*/  S2R R5, SR_TID.X ;  /* 0x0000000000057919 */ /* 0x000e2e0000002100 */
[----:B------:R-:W0:Y:S08]  /*0020*/  S2UR UR4, SR_CTAID.X ;  /* 0x00000000000479c3 */ /* 0x000e300000002500 */
[----:B------:R-:W0:Y:S08]  /*0030*/  LDC R0, c[0x0][0x360] ;  /* 0x0000d800ff007b82 */ /* 0x000e300000000800 */
[----:B------:R-:W1:Y:S01]  /*0040*/  LDC.64 R2, c[0x0][0x380] ;  /* 0x0000e000ff027b82 */ /* 0x000e620000000a00 */
[----:B0-----:R-:W-:-:S04]  /*0050*/  IMAD R0, R0, UR4, R5 ;  /* 0x0000000400007c24 */ /* 0x001fc8000f8e0205 */
[----:B-1----:R-:W-:-:S04]  /*0060*/  IMAD.WIDE.U32 R4, R0, R2, RZ ;  /* 0x0000000200047225 */ /* 0x002fc800078e00ff */
[----:B------:R-:W-:Y:S01]  /*0070*/  IMAD R10, R0, R3, R5 ;  /* 0x00000003000a7224 */ /* 0x000fe200078e0205 */
[----:B------:R-:W-:-:S04]  /*0080*/  IADD3 R7, P1, PT, R4, R2, RZ ;  /* 0x0000000204077210 */ /* 0x000fc80007f3e0ff */
[----:B------:R-:W-:Y:S01]  /*0090*/  ISETP.GE.U32.AND P0, PT, R4, R7, PT ;  /* 0x000000070400720c */ /* 0x000fe20003f06070 */
[----:B------:R-:W-:-:S05]  /*00a0*/  IMAD.X R6, R10, 0x1, R3, P1 ;  /* 0x000000010a067824 */ /* 0x000fca00008e0603 */
[----:B------:R-:W-:-:S13]  /*00b0*/  ISETP.GE.U32.AND.EX P0, PT, R10, R6, PT, P0 ;  /* 0x000000060a00720c */ /* 0x000fda0003f06100 */
[----:B------:R-:W-:Y:S05]  /*00c0*/  @P0 EXIT ;  /* 0x000000000000094d */ /* 0x000fea0003800000 */
[C---:B------:R-:W-:Y:S01]  /*00d0*/  IADD3 R5, P0, PT, R2.reuse, -0x1, RZ ;  /* 0xffffffff02057810 */ /* 0x040fe20007f1e0ff */
[----:B------:R-:W-:Y:S01]  /*00e0*/  UMOV UR4, URZ ;  /* 0x000000ff00047c82 */ /* 0x000fe20008000000 */
[----:B------:R-:W-:Y:S01]  /*00f0*/  LOP3.LUT R14, R2, 0x7, RZ, 0xc0, !PT ;  /* 0x00000007020e7812 */ /* 0x000fe200078ec0ff */
[----:B------:R-:W0:Y:S01]  /*0100*/  LDCU.64 UR8, c[0x0][0x358] ;  /* 0x00006b00ff0877ac */ /* 0x000e220008000a00 */
[----:B------:R-:W-:Y:S01]  /*0110*/  ISETP.GE.U32.AND P1, PT, R5, 0x7, PT ;  /* 0x000000070500780c */ /* 0x000fe20003f26070 */
[----:B------:R-:W-:Y:S01]  /*0120*/  IMAD.MOV.U32 R11, RZ, RZ, R4 ;  /* 0x000000ffff0b7224 */ /* 0x000fe200078e0004 */
[----:B------:R-:W-:Y:S02]  /*0130*/  IADD3.X R3, PT, PT, R3, -0x1, RZ, P0, !PT ;  /* 0xffffffff03037810 */ /* 0x000fe400007fe4ff */
[----:B------:R-:W-:Y:S02]  /*0140*/  ISETP.NE.U32.AND P0, PT, R14, RZ, PT ;  /* 0x000000ff0e00720c */ /* 0x000fe40003f05070 */
[----:B------:R-:W-:-:S02]  /*0150*/  ISETP.GE.U32.AND.EX P1, PT, R3, RZ, PT, P1 ;  /* 0x000000ff0300720c */ /* 0x000fc40003f26110 */
[----:B------:R-:W-:-:S11]  /*0160*/  ISETP.NE.AND.EX P0, PT, RZ, RZ, PT, P0 ;  /* 0x000000ffff00720c */ /* 0x000fd60003f05300 */
[----:B0-----:R-:W-:Y:S05]  /*0170*/  @!P1 BRA `(.L_x_0) ;  /* 0x0000000000709947 */ /* 0x001fea0003800000 */
[----:B------:R-:W0:Y:S01]  /*0180*/  LDC R8, c[0x0][0x384] ;  /* 0x0000e100ff087b82 */ /* 0x000e220000000800 */
[----:B------:R-:W-:Y:S01]  /*0190*/  LOP3.LUT R6, R2, 0xfffffff8, RZ, 0xc0, !PT ;  /* 0xfffffff802067812 */ /* 0x000fe200078ec0ff */
[----:B------:R-:W-:-:S06]  /*01a0*/  UMOV UR4, URZ ;  /* 0x000000ff00047c82 */ /* 0x000fcc0008000000 */
[----:B------:R-:W1:Y:S02]  /*01b0*/  LDC.64 R12, c[0x0][0x388] ;  /* 0x0000e200ff0c7b82 */ /* 0x000e640000000a00 */
.L_x_1:
[----:B-12---:R-:W-:Y:S01]  /*01c0*/  IADD3 R4, P1, P2, R11, 0x7, R12 ;  /* 0x000000070b047810 */ /* 0x006fe20007a3e00c */
[----:B------:R-:W-:Y:S02]  /*01d0*/  UIADD3 UR5, UPT, UPT, UR4, 0x8, URZ ;  /* 0x0000000804057890 */ /* 0x000fe4000fffe0ff */
[----:B------:R-:W-:Y:S01]  /*01e0*/  UIADD3 UR6, UPT, UPT, UR4, 0x10, URZ ;  /* 0x0000001004067890 */ /* 0x000fe2000fffe0ff */
[----:B------:R-:W-:Y:S01]  /*01f0*/  IADD3.X R5, PT, PT, R10, R13, RZ, P1, P2 ;  /* 0x0000000d0a057210 */ /* 0x000fe20000fe44ff */
[----:B------:R-:W-:Y:S01]  /*0200*/  UIADD3 UR7, UPT, UPT, UR4, 0x18, URZ ;  /* 0x0000001804077890 */ /* 0x000fe2000fffe0ff */
[----:B------:R-:W-:Y:S01]  /*0210*/  IADD3 R6, P1, PT, R6, -0x8, RZ ;  /* 0xfffffff806067810 */ /* 0x000fe20007f3e0ff */
[----:B------:R-:W-:Y:S01]  /*0220*/  UIADD3 UR4, UPT, UPT, UR4, 0x40, URZ ;  /* 0x0000004004047890 */ /* 0x000fe2000fffe0ff */
[----:B------:R-:W-:Y:S01]  /*0230*/  SHF.R.U64 R9, R0, UR5, RZ ;  /* 0x0000000500097c19 */ /* 0x000fe200080012ff */
[----:B------:R2:W-:Y:S01]  /*0240*/  STG.E.U8 desc[UR8][R4.64+-0x7], R0 ;  /* 0xfffff90004007986 */ /* 0x0005e2000c101108 */
[----:B0-----:R-:W-:-:S02]  /*0250*/  IADD3.X R8, PT, PT, R8, -0x1, RZ, P1, !PT ;  /* 0xffffffff08087810 */ /* 0x001fc40000ffe4ff */
[----:B------:R-:W-:Y:S01]  /*0260*/  ISETP.NE.U32.AND P1, PT, R6, RZ, PT ;  /* 0x000000ff0600720c */ /* 0x000fe20003f25070 */
[----:B------:R2:W-:Y:S01]  /*0270*/  STG.E.U8 desc[UR8][R4.64+-0x6], R9 ;  /* 0xfffffa0904007986 */ /* 0x0005e2000c101108 */
[----:B------:R-:W-:Y:S02]  /*0280*/  SHF.R.U64 R7, R0, UR6, RZ ;  /* 0x0000000600077c19 */ /* 0x000fe400080012ff */
[----:B------:R-:W-:Y:S01]  /*0290*/  ISETP.NE.AND.EX P1, PT, R8, RZ, PT, P1 ;  /* 0x000000ff0800720c */ /* 0x000fe20003f25310 */
[----:B------:R2:W-:Y:S01]  /*02a0*/  STG.E.U8 desc[UR8][R4.64+-0x3], RZ ;  /* 0xfffffdff04007986 */ /* 0x0005e2000c101108 */
[----:B------:R-:W-:Y:S02]  /*02b0*/  SHF.R.U64 R3, R0, UR7, RZ ;  /* 0x0000000700037c19 */ /* 0x000fe400080012ff */
[----:B------:R-:W-:Y:S01]  /*02c0*/  IADD3 R11, P2, PT, R11, 0x8, RZ ;  /* 0x000000080b0b7810 */ /* 0x000fe20007f5e0ff */
[----:B------:R2:W-:Y:S04]  /*02d0*/  STG.E.U8 desc[UR8][R4.64+-0x5], R7 ;  /* 0xfffffb0704007986 */ /* 0x0005e8000c101108 */
[----:B------:R2:W-:Y:S01]  /*02e0*/  STG.E.U8 desc[UR8][R4.64+-0x4], R3 ;  /* 0xfffffc0304007986 */ /* 0x0005e2000c101108 */
[----:B------:R-:W-:-:S03]  /*02f0*/  IMAD.X R10, RZ, RZ, R10, P2 ;  /* 0x000000ffff0a7224 */ /* 0x000fc600010e060a */
[----:B------:R2:W-:Y:S04]  /*0300*/  STG.E.U8 desc[UR8][R4.64+-0x2], RZ ;  /* 0xfffffeff04007986 */ /* 0x0005e8000c101108 */
[----:B------:R2:W-:Y:S04]  /*0310*/  STG.E.U8 desc[UR8][R4.64+-0x1], RZ ;  /* 0xffffffff04007986 */ /* 0x0005e8000c101108 */
[----:B------:R2:W-:Y:S01]  /*0320*/  STG.E.U8 desc[UR8][R4.64], RZ ;  /* 0x000000ff04007986 */ /* 0x0005e2000c101108 */
[----:B------:R-:W-:Y:S05]  /*0330*/  @P1 BRA `(.L_x_1) ;  /* 0xfffffffc00a01947 */ /* 0x000fea000383ffff */
.L_x_0:
[----:B------:R-:W-:Y:S05]  /*0340*/  @!P0 EXIT ;  /* 0x000000000000894d */ /* 0x000fea0003800000 */
[----:B------:R-:W-:Y:S02]  /*0350*/  ISETP.GE.U32.AND P1, PT, R14, 0x4, PT ;  /* 0x000000040e00780c */ /* 0x000fe40003f26070 */
[----:B------:R-:W-:Y:S02]  /*0360*/  LOP3.LUT R6, R2, 0x3, RZ, 0xc0, !PT ;  /* 0x0000000302067812 */ /* 0x000fe400078ec0ff */
[----:B------:R-:W-:Y:S02]  /*0370*/  ISETP.GE.U32.AND.EX P1, PT, RZ, RZ, PT, P1 ;  /* 0x000000ffff00720c */ /* 0x000fe40003f26110 */
[----:B------:R-:W-:-:S04]  /*0380*/  ISETP.NE.U32.AND P0, PT, R6, RZ, PT ;  /* 0x000000ff0600720c */ /* 0x000fc80003f05070 */
[----:B------:R-:W-:-:S07]  /*0390*/  ISETP.NE.AND.EX P0, PT, RZ, RZ, PT, P0 ;  /* 0x000000ffff00720c */ /* 0x000fce0003f05300 */
[----:B------:R-:W-:Y:S06]  /*03a0*/  @!P1 BRA `(.L_x_2) ;  /* 0x0000000000409947 */ /* 0x000fec0003800000 */
[----:B------:R-:W0:Y:S01]  /*03b0*/  LDCU.64 UR10, c[0x0][0x388] ;  /* 0x00007100ff0a77ac */ /* 0x000e220008000a00 */
[----:B------:R-:W-:Y:S02]  /*03c0*/  UIADD3 UR5, UPT, UPT, UR4, 0x8, URZ ;  /* 0x0000000804057890 */ /* 0x000fe4000fffe0ff */
[----:B------:R-:W-:Y:S02]  /*03d0*/  UIADD3 UR6, UPT, UPT, UR4, 0x10, URZ ;  /* 0x0000001004067890 */ /* 0x000fe4000fffe0ff */
[----:B------:R-:W-:Y:S02]  /*03e0*/  UIADD3 UR7, UPT, UPT, UR4, 0x18, URZ ;  /* 0x0000001804077890 */ /* 0x000fe4000fffe0ff */
[C---:B--2---:R-:W-:Y:S01]  /*03f0*/  SHF.R.U64 R9, R0.reuse, UR5, RZ ;  /* 0x0000000500097c19 */ /* 0x044fe200080012ff */
[----:B------:R-:W-:Y:S01]  /*0400*/  UIADD3 UR4, UPT, UPT, UR4, 0x20, URZ ;  /* 0x0000002004047890 */ /* 0x000fe2000fffe0ff */
[C---:B------:R-:W-:Y:S02]  /*0410*/  SHF.R.U64 R7, R0.reuse, UR6, RZ ;  /* 0x0000000600077c19 */ /* 0x040fe400080012ff */
[----:B------:R-:W-:-:S02]  /*0420*/  SHF.R.U64 R3, R0, UR7, RZ ;  /* 0x0000000700037c19 */ /* 0x000fc400080012ff */
[----:B0-----:R-:W-:-:S04]  /*0430*/  IADD3 R4, P1, PT, R11, UR10, RZ ;  /* 0x0000000a0b047c10 */ /* 0x001fc8000ff3e0ff */
[----:B------:R-:W-:Y:S02]  /*0440*/  IADD3.X R5, PT, PT, R10, UR11, RZ, P1, !PT ;  /* 0x0000000b0a057c10 */ /* 0x000fe40008ffe4ff */
[----:B------:R-:W-:-:S03]  /*0450*/  IADD3 R11, P1, PT, R11, 0x4, RZ ;  /* 0x000000040b0b7810 */ /* 0x000fc60007f3e0ff */
[----:B------:R0:W-:Y:S02]  /*0460*/  STG.E.U8 desc[UR8][R4.64+0x1], R9 ;  /* 0x0000010904007986 */ /* 0x0001e4000c101108 */
[----:B------:R-:W-:Y:S02]  /*0470*/  IMAD.X R10, RZ, RZ, R10, P1 ;  /* 0x000000ffff0a7224 */ /* 0x000fe400008e060a */
[----:B------:R0:W-:Y:S04]  /*0480*/  STG.E.U8 desc[UR8][R4.64+0x2], R7 ;  /* 0x0000020704007986 */ /* 0x0001e8000c101108 */
[----:B------:R0:W-:Y:S04]  /*0490*/  STG.E.U8 desc[UR8][R4.64+0x3], R3 ;  /* 0x0000030304007986 */ /* 0x0001e8000c101108 */
[----:B------:R0:W-:Y:S02]  /*04a0*/  STG.E.U8 desc[UR8][R4.64], R0 ;  /* 0x0000000004007986 */ /* 0x0001e4000c101108 */
.L_x_2:
[----:B------:R-:W-:Y:S05]  /*04b0*/  @!P0 EXIT ;  /* 0x000000000000894d */ /* 0x000fea0003800000 */
[----:B------:R-:W-:Y:S02]  /*04c0*/  ISETP.NE.U32.AND P1, PT, R6, 0x1, PT ;  /* 0x000000010600780c */ /* 0x000fe40003f25070 */
[----:B------:R-:W-:Y:S02]  /*04d0*/  LOP3.LUT R2, R2, 0x1, RZ, 0xc0, !PT ;  /* 0x0000000102027812 */ /* 0x000fe400078ec0ff */
[----:B------:R-:W-:Y:S02]  /*04e0*/  ISETP.NE.AND.EX P1, PT, RZ, RZ, PT, P1 ;  /* 0x000000ffff00720c */ /* 0x000fe40003f25310 */
[----:B------:R-:W-:-:S04]  /*04f0*/  ISETP.NE.U32.AND P0, PT, R2, 0x1, PT ;  /* 0x000000010200780c */ /* 0x000fc80003f05070 */
[----:B------:R-:W-:-:S07]  /*0500*/  ISETP.NE.U32.AND.EX P0, PT, RZ, RZ, PT, P0 ;  /* 0x000000ffff00720c */ /* 0x000fce0003f05100 */
[----:B------:R-:W-:Y:S06]  /*0510*/  @!P1 BRA `(.L_x_3) ;  /* 0x00000000002c9947 */ /* 0x000fec0003800000 */
[----:B------:R-:W1:Y:S01]  /*0520*/  LDCU.64 UR6, c[0x0][0x388] ;  /* 0x00007100ff0677ac */ /* 0x000e620008000a00 */
[----:B0-2---:R-:W-:Y:S01]  /*0530*/  SHF.R.U64 R5, R0, UR4, RZ ;  /* 0x0000000400057c19 */ /* 0x005fe200080012ff */
[----:B------:R-:W-:Y:S02]  /*0540*/  UIADD3 UR5, UPT, UPT, UR4, 0x8, URZ ;  /* 0x0000000804057890 */ /* 0x000fe4000fffe0ff */
[----:B------:R-:W-:-:S04]  /*0550*/  UIADD3 UR4, UPT, UPT, UR4, 0x10, URZ ;  /* 0x0000001004047890 */ /* 0x000fc8000fffe0ff */
[----:B------:R-:W-:Y:S02]  /*0560*/  SHF.R.U64 R7, R0, UR5, RZ ;  /* 0x0000000500077c19 */ /* 0x000fe400080012ff */
[----:B-1----:R-:W-:-:S04]  /*0570*/  IADD3 R2, P1, PT, R11, UR6, RZ ;  /* 0x000000060b027c10 */ /* 0x002fc8000ff3e0ff */
[----:B------:R-:W-:Y:S02]  /*0580*/  IADD3.X R3, PT, PT, R10, UR7, RZ, P1, !PT ;  /* 0x000000070a037c10 */ /* 0x000fe40008ffe4ff */
[----:B------:R-:W-:-:S03]  /*0590*/  IADD3 R11, P1, PT, R11, 0x2, RZ ;  /* 0x000000020b0b7810 */ /* 0x000fc60007f3e0ff */
[----:B------:R1:W-:Y:S02]  /*05a0*/  STG.E.U8 desc[UR8][R2.64], R5 ;  /* 0x0000000502007986 */ /* 0x0003e4000c101108 */
[----:B------:R-:W-:Y:S02]  /*05b0*/  IMAD.X R10, RZ, RZ, R10, P1 ;  /* 0x000000ffff0a7224 */ /* 0x000fe400008e060a */
[----:B------:R1:W-:Y:S06]  /*05c0*/  STG.E.U8 desc[UR8][R2.64+0x1], R7 ;  /* 0x0000010702007986 */ /* 0x0003ec000c101108 */
.L_x_3:
[----:B------:R-:W-:Y:S05]  /*05d0*/  @P0 EXIT ;  /* 0x000000000000094d */ /* 0x000fea0003800000 */
[----:B------:R-:W3:Y:S01]  /*05e0*/  LDCU.64 UR6, c[0x0][0x388] ;  /* 0x00007100ff0677ac */ /* 0x000ee20008000a00 */
[----:B012---:R-:W-:Y:S02]  /*05f0*/  SHF.R.U64 R5, R0, UR4, RZ ;  /* 0x0000000400057c19 */ /* 0x007fe400080012ff */
[----:B---3--:R-:W-:-:S04]  /*0600*/  IADD3 R2, P0, PT, R11, UR6, RZ ;  /* 0x000000060b027c10 */ /* 0x008fc8000ff1e0ff */
[----:B------:R-:W-:-:S05]  /*0610*/  IADD3.X R3, PT, PT, R10, UR7, RZ, P0, !PT ;  /* 0x000000070a037c10 */ /* 0x000fca00087fe4ff */
[----:B------:R-:W-:Y:S01]  /*0620*/  STG.E.U8 desc[UR8][R2.64], R5 ;  /* 0x0000000502007986 */ /* 0x000fe2000c101108 */
[----:B------:R-:W-:Y:S05]  /*0630*/  EXIT ;  /* 0x000000000000794d */ /* 0x000fea0003800000 */
.L_x_4:
[----:B------:R-:W-:-:S00]  /*0640*/  BRA `(.L_x_4) ;  /* 0xfffffffc00fc7947 */ /* 0x000fc0000383ffff */
[----:B------:R-:W-:-:S00]  /*0650*/  NOP ;  /* 0x0000000000007918 */ /* 0x000fc00000000000 */
        /* <DEDUP_REMOVED lines=10> */
.L_x_5:


//--------------------- .nv.shared.reserved.0     --------------------------
	.section	.nv.shared.reserved.0,"aw",@nobits
	.weak		__nv_reservedSMEM_offset_0_alias
	.size		__nv_reservedSMEM_offset_0_alias, 0, 64
	.other		__nv_reservedSMEM_offset_0_alias,@"STO_CUDA_RESERVED_SHARED STV_DEFAULT"
__nv_reservedSMEM_offset_0_alias:
	.zero		0
	.zero		64


//--------------------- .nv.constant0._Z8generatemPh --------------------------
	.section	.nv.constant0._Z8generatemPh,"a",@progbits
	.sectionflags	@""
	.align	4
.nv.constant0._Z8generatemPh:
	.zero		912


//--------------------- SYMBOLS --------------------------

	.type		.nv.reservedSmem.offset0,@object
	.size		.nv.reservedSmem.offset0,0x4
